//
// Generated by NVIDIA NVVM Compiler
//
// Compiler Build ID: CL-36424714
// Cuda compilation tools, release 13.0, V13.0.88
// Based on NVVM 20.0.0
//

.version 9.0
.target sm_100
.address_size 64

	// .globl	_Z12mul_matricesPfS_S_i

.visible .entry _Z12mul_matricesPfS_S_i(
	.param .u64 .ptr .align 1 _Z12mul_matricesPfS_S_i_param_0,
	.param .u64 .ptr .align 1 _Z12mul_matricesPfS_S_i_param_1,
	.param .u64 .ptr .align 1 _Z12mul_matricesPfS_S_i_param_2,
	.param .u32 _Z12mul_matricesPfS_S_i_param_3
)
{
	.reg .pred 	%p<10>;
	.reg .b32 	%r<104>;
	.reg .b32 	%f<35>;
	.reg .b64 	%rd<67>;

	ld.param.u64 	%rd14, [_Z12mul_matricesPfS_S_i_param_0];
	ld.param.u64 	%rd15, [_Z12mul_matricesPfS_S_i_param_1];
	ld.param.u32 	%r29, [_Z12mul_matricesPfS_S_i_param_3];
	cvta.to.global.u64 	%rd1, %rd15;
	cvta.to.global.u64 	%rd2, %rd14;
	mov.u32 	%r30, %ctaid.y;
	mov.u32 	%r31, %ntid.y;
	mov.u32 	%r32, %tid.y;
	mad.lo.s32 	%r1, %r30, %r31, %r32;
	mov.u32 	%r33, %ctaid.x;
	mov.u32 	%r34, %ntid.x;
	mov.u32 	%r35, %tid.x;
	mad.lo.s32 	%r2, %r33, %r34, %r35;
	setp.lt.s32 	%p1, %r29, 1;
	mov.f32 	%f34, 0f00000000;
	@%p1 bra 	$L__BB0_13;
	mul.lo.s32 	%r3, %r29, %r1;
	and.b32  	%r4, %r29, 7;
	setp.lt.u32 	%p2, %r29, 8;
	mov.b32 	%r98, 0;
	mov.u32 	%r103, %r98;
	@%p2 bra 	$L__BB0_4;
	and.b32  	%r98, %r29, 2147483640;
	neg.s32 	%r92, %r98;
	mul.wide.u32 	%rd16, %r29, 4;
	add.s64 	%rd3, %rd1, %rd16;
	mul.wide.u32 	%rd17, %r29, 8;
	add.s64 	%rd4, %rd1, %rd17;
	mul.wide.u32 	%rd18, %r29, 12;
	add.s64 	%rd5, %rd1, %rd18;
	mul.wide.u32 	%rd19, %r29, 16;
	add.s64 	%rd6, %rd1, %rd19;
	mul.wide.u32 	%rd20, %r29, 20;
	add.s64 	%rd7, %rd1, %rd20;
	mul.wide.u32 	%rd21, %r29, 24;
	add.s64 	%rd8, %rd1, %rd21;
	mul.wide.u32 	%rd22, %r29, 28;
	add.s64 	%rd9, %rd1, %rd22;
	mul.wide.u32 	%rd23, %r3, 4;
	add.s64 	%rd24, %rd23, %rd2;
	add.s64 	%rd66, %rd24, 16;
	mov.b32 	%r103, 0;
	mov.u32 	%r91, %r2;
$L__BB0_3:
	.pragma "nounroll";
	mul.wide.s32 	%rd25, %r91, 4;
	add.s64 	%rd26, %rd3, %rd25;
	add.s64 	%rd27, %rd4, %rd25;
	add.s64 	%rd28, %rd5, %rd25;
	add.s64 	%rd29, %rd6, %rd25;
	add.s64 	%rd30, %rd7, %rd25;
	add.s64 	%rd31, %rd8, %rd25;
	add.s64 	%rd32, %rd9, %rd25;
	add.s64 	%rd33, %rd1, %rd25;
	ld.global.f32 	%f4, [%rd66+-16];
	cvt.rzi.s32.f32 	%r39, %f4;
	ld.global.f32 	%f5, [%rd33];
	cvt.rzi.s32.f32 	%r40, %f5;
	mad.lo.s32 	%r41, %r40, %r39, %r103;
	ld.global.f32 	%f6, [%rd66+-12];
	cvt.rzi.s32.f32 	%r42, %f6;
	ld.global.f32 	%f7, [%rd26];
	cvt.rzi.s32.f32 	%r43, %f7;
	mad.lo.s32 	%r44, %r43, %r42, %r41;
	ld.global.f32 	%f8, [%rd66+-8];
	cvt.rzi.s32.f32 	%r45, %f8;
	ld.global.f32 	%f9, [%rd27];
	cvt.rzi.s32.f32 	%r46, %f9;
	mad.lo.s32 	%r47, %r46, %r45, %r44;
	ld.global.f32 	%f10, [%rd66+-4];
	cvt.rzi.s32.f32 	%r48, %f10;
	ld.global.f32 	%f11, [%rd28];
	cvt.rzi.s32.f32 	%r49, %f11;
	mad.lo.s32 	%r50, %r49, %r48, %r47;
	ld.global.f32 	%f12, [%rd66];
	cvt.rzi.s32.f32 	%r51, %f12;
	ld.global.f32 	%f13, [%rd29];
	cvt.rzi.s32.f32 	%r52, %f13;
	mad.lo.s32 	%r53, %r52, %r51, %r50;
	ld.global.f32 	%f14, [%rd66+4];
	cvt.rzi.s32.f32 	%r54, %f14;
	ld.global.f32 	%f15, [%rd30];
	cvt.rzi.s32.f32 	%r55, %f15;
	mad.lo.s32 	%r56, %r55, %r54, %r53;
	ld.global.f32 	%f16, [%rd66+8];
	cvt.rzi.s32.f32 	%r57, %f16;
	ld.global.f32 	%f17, [%rd31];
	cvt.rzi.s32.f32 	%r58, %f17;
	mad.lo.s32 	%r59, %r58, %r57, %r56;
	ld.global.f32 	%f18, [%rd66+12];
	cvt.rzi.s32.f32 	%r60, %f18;
	ld.global.f32 	%f19, [%rd32];
	cvt.rzi.s32.f32 	%r61, %f19;
	mad.lo.s32 	%r103, %r61, %r60, %r59;
	add.s32 	%r92, %r92, 8;
	shl.b32 	%r62, %r29, 3;
	add.s32 	%r91, %r91, %r62;
	add.s64 	%rd66, %rd66, 32;
	setp.ne.s32 	%p3, %r92, 0;
	@%p3 bra 	$L__BB0_3;
$L__BB0_4:
	setp.eq.s32 	%p4, %r4, 0;
	@%p4 bra 	$L__BB0_12;
	and.b32  	%r16, %r29, 3;
	setp.lt.u32 	%p5, %r4, 4;
	@%p5 bra 	$L__BB0_7;
	add.s32 	%r64, %r98, %r3;
	mul.wide.u32 	%rd34, %r64, 4;
	add.s64 	%rd35, %rd2, %rd34;
	ld.global.f32 	%f20, [%rd35];
	cvt.rzi.s32.f32 	%r65, %f20;
	mad.lo.s32 	%r66, %r98, %r29, %r2;
	mul.wide.s32 	%rd36, %r66, 4;
	add.s64 	%rd37, %rd1, %rd36;
	ld.global.f32 	%f21, [%rd37];
	cvt.rzi.s32.f32 	%r67, %f21;
	mad.lo.s32 	%r68, %r67, %r65, %r103;
	cvt.u64.u32 	%rd38, %r3;
	cvt.u64.u32 	%rd39, %r98;
	add.s64 	%rd40, %rd39, %rd38;
	shl.b64 	%rd41, %rd40, 2;
	add.s64 	%rd42, %rd2, %rd41;
	ld.global.f32 	%f22, [%rd42+4];
	cvt.rzi.s32.f32 	%r69, %f22;
	mul.wide.u32 	%rd43, %r29, 4;
	add.s64 	%rd44, %rd37, %rd43;
	ld.global.f32 	%f23, [%rd44];
	cvt.rzi.s32.f32 	%r70, %f23;
	mad.lo.s32 	%r71, %r70, %r69, %r68;
	ld.global.f32 	%f24, [%rd42+8];
	cvt.rzi.s32.f32 	%r72, %f24;
	add.s64 	%rd45, %rd44, %rd43;
	ld.global.f32 	%f25, [%rd45];
	cvt.rzi.s32.f32 	%r73, %f25;
	mad.lo.s32 	%r74, %r73, %r72, %r71;
	ld.global.f32 	%f26, [%rd42+12];
	cvt.rzi.s32.f32 	%r75, %f26;
	add.s64 	%rd46, %rd45, %rd43;
	ld.global.f32 	%f27, [%rd46];
	cvt.rzi.s32.f32 	%r76, %f27;
	mad.lo.s32 	%r103, %r76, %r75, %r74;
	add.s32 	%r98, %r98, 4;
$L__BB0_7:
	setp.eq.s32 	%p6, %r16, 0;
	@%p6 bra 	$L__BB0_12;
	setp.eq.s32 	%p7, %r16, 1;
	@%p7 bra 	$L__BB0_10;
	add.s32 	%r78, %r98, %r3;
	mul.wide.u32 	%rd47, %r78, 4;
	add.s64 	%rd48, %rd2, %rd47;
	ld.global.f32 	%f28, [%rd48];
	cvt.rzi.s32.f32 	%r79, %f28;
	mad.lo.s32 	%r80, %r98, %r29, %r2;
	mul.wide.s32 	%rd49, %r80, 4;
	add.s64 	%rd50, %rd1, %rd49;
	ld.global.f32 	%f29, [%rd50];
	cvt.rzi.s32.f32 	%r81, %f29;
	mad.lo.s32 	%r82, %r81, %r79, %r103;
	cvt.u64.u32 	%rd51, %r3;
	cvt.u64.u32 	%rd52, %r98;
	add.s64 	%rd53, %rd52, %rd51;
	shl.b64 	%rd54, %rd53, 2;
	add.s64 	%rd55, %rd2, %rd54;
	ld.global.f32 	%f30, [%rd55+4];
	cvt.rzi.s32.f32 	%r83, %f30;
	mul.wide.u32 	%rd56, %r29, 4;
	add.s64 	%rd57, %rd50, %rd56;
	ld.global.f32 	%f31, [%rd57];
	cvt.rzi.s32.f32 	%r84, %f31;
	mad.lo.s32 	%r103, %r84, %r83, %r82;
	add.s32 	%r98, %r98, 2;
$L__BB0_10:
	and.b32  	%r85, %r29, 1;
	setp.eq.b32 	%p8, %r85, 1;
	not.pred 	%p9, %p8;
	@%p9 bra 	$L__BB0_12;
	add.s32 	%r86, %r98, %r3;
	mul.wide.u32 	%rd58, %r86, 4;
	add.s64 	%rd59, %rd2, %rd58;
	ld.global.f32 	%f32, [%rd59];
	cvt.rzi.s32.f32 	%r87, %f32;
	mad.lo.s32 	%r88, %r98, %r29, %r2;
	mul.wide.s32 	%rd60, %r88, 4;
	add.s64 	%rd61, %rd1, %rd60;
	ld.global.f32 	%f33, [%rd61];
	cvt.rzi.s32.f32 	%r89, %f33;
	mad.lo.s32 	%r103, %r89, %r87, %r103;
$L__BB0_12:
	cvt.rn.f32.s32 	%f34, %r103;
$L__BB0_13:
	ld.param.u64 	%rd65, [_Z12mul_matricesPfS_S_i_param_2];
	cvta.to.global.u64 	%rd62, %rd65;
	mad.lo.s32 	%r90, %r29, %r1, %r2;
	mul.wide.s32 	%rd63, %r90, 4;
	add.s64 	%rd64, %rd62, %rd63;
	st.global.f32 	[%rd64], %f34;
	ret;

}


// ===== COMPILED SASS (sm_100) =====

	.target	sm_100

	.elftype	@"ET_EXEC"


//--------------------- .note.nv.tkinfo           --------------------------
	.section	.note.nv.tkinfo,"",@"SHT_NOTE"
	.sectionflags	@"SHF_NOTE_NV_TKINFO"
	.tkinfo
        /*0018*/ 	.word	0x00000002
        /*0030*/ 	.string	""
        /*0030*/ 	.string	"ptxas"
        /*0030*/ 	.string	"Cuda compilation tools, release 13.0, V13.0.88"
        /*0030*/ 	.string	"Build cuda_13.0.r13.0/compiler.36424714_0"
        /*0030*/ 	.string	"-arch sm_100 -m 64 "



//--------------------- .note.nv.cuinfo           --------------------------
	.section	.note.nv.cuinfo,"",@"SHT_NOTE"
	.sectionflags	@"SHF_NOTE_NV_CUINFO"
        /*0018*/ 	.short	0x0002
        /*001a*/ 	.short	0x0064
        /*001c*/ 	.short	0x0082
	.zero		2


//--------------------- .nv.info                  --------------------------
	.section	.nv.info,"",@"SHT_CUDA_INFO"
	.align	4


	//----- nvinfo : EIATTR_REGCOUNT
	.align		4
        /*0000*/ 	.byte	0x04, 0x2f
        /*0002*/ 	.short	(.L_1 - .L_0)
	.align		4
.L_0:
        /*0004*/ 	.word	index@(_Z12mul_matricesPfS_S_i)
        /*0008*/ 	.word	0x00000020


	//----- nvinfo : EIATTR_FRAME_SIZE
	.align		4
.L_1:
        /*000c*/ 	.byte	0x04, 0x11
        /*000e*/ 	.short	(.L_3 - .L_2)
	.align		4
.L_2:
        /*0010*/ 	.word	index@(_Z12mul_matricesPfS_S_i)
        /*0014*/ 	.word	0x00000000


	//----- nvinfo : EIATTR_MIN_STACK_SIZE
	.align		4
.L_3:
        /*0018*/ 	.byte	0x04, 0x12
        /*001a*/ 	.short	(.L_5 - .L_4)
	.align		4
.L_4:
        /*001c*/ 	.word	index@(_Z12mul_matricesPfS_S_i)
        /*0020*/ 	.word	0x00000000
.L_5:


//--------------------- .nv.compat                --------------------------
	.section	.nv.compat,"",@"SHT_CUDA_COMPAT_INFO"
	.align	4
        /*0000*/ 	.byte	0x02, 0x09, 0x00, 0x00, 0x02, 0x02, 0x01, 0x00, 0x02, 0x05, 0x05, 0x00, 0x03, 0x07, 0x01, 0x01
        /*0010*/ 	.byte	0x02, 0x03, 0x00, 0x00, 0x02, 0x06, 0x01, 0x00, 0x04, 0x0b, 0x08, 0x00, 0x09, 0x00, 0x00, 0x00
        /*0020*/ 	.byte	0x00, 0x00, 0x00, 0x00


//--------------------- .nv.info._Z12mul_matricesPfS_S_i --------------------------
	.section	.nv.info._Z12mul_matricesPfS_S_i,"",@"SHT_CUDA_INFO"
	.sectionflags	@""
	.align	4


	//----- nvinfo : EIATTR_CUDA_API_VERSION
	.align		4
        /*0000*/ 	.byte	0x04, 0x37
        /*0002*/ 	.short	(.L_7 - .L_6)
.L_6:
        /*0004*/ 	.word	0x00000082


	//----- nvinfo : EIATTR_KPARAM_INFO
	.align		4
.L_7:
        /*0008*/ 	.byte	0x04, 0x17
        /*000a*/ 	.short	(.L_9 - .L_8)
.L_8:
        /*000c*/ 	.word	0x00000000
        /*0010*/ 	.short	0x0003
        /*0012*/ 	.short	0x0018
        /*0014*/ 	.byte	0x00, 0xf0, 0x11, 0x00


	//----- nvinfo : EIATTR_KPARAM_INFO
	.align		4
.L_9:
        /*0018*/ 	.byte	0x04, 0x17
        /*001a*/ 	.short	(.L_11 - .L_10)
.L_10:
        /*001c*/ 	.word	0x00000000
        /*0020*/ 	.short	0x0002
        /*0022*/ 	.short	0x0010
        /*0024*/ 	.byte	0x00, 0xf5, 0x21, 0x00


	//----- nvinfo : EIATTR_KPARAM_INFO
	.align		4
.L_11:
        /*0028*/ 	.byte	0x04, 0x17
        /*002a*/ 	.short	(.L_13 - .L_12)
.L_12:
        /*002c*/ 	.word	0x00000000
        /*0030*/ 	.short	0x0001
        /*0032*/ 	.short	0x0008
        /*0034*/ 	.byte	0x00, 0xf5, 0x21, 0x00


	//----- nvinfo : EIATTR_KPARAM_INFO
	.align		4
.L_13:
        /*0038*/ 	.byte	0x04, 0x17
        /*003a*/ 	.short	(.L_15 - .L_14)
.L_14:
        /*003c*/ 	.word	0x00000000
        /*0040*/ 	.short	0x0000
        /*0042*/ 	.short	0x0000
        /*0044*/ 	.byte	0x00, 0xf5, 0x21, 0x00


	//----- nvinfo : EIATTR_SPARSE_MMA_MASK
	.align		4
.L_15:
        /*0048*/ 	.byte	0x03, 0x50
        /*004a*/ 	.short	0x0000


	//----- nvinfo : EIATTR_MAXREG_COUNT
	.align		4
        /*004c*/ 	.byte	0x03, 0x1b
        /*004e*/ 	.short	0x00ff


	//----- nvinfo : EIATTR_MERCURY_ISA_VERSION
	.align		4
        /*0050*/ 	.byte	0x03, 0x5f
        /*0052*/ 	.short	0x0101


	//----- nvinfo : EIATTR_VRC_CTA_INIT_COUNT
	.align		4
        /*0054*/ 	.byte	0x02, 0x4a
	.zero		1
	.zero		1


	//----- nvinfo : EIATTR_EXIT_INSTR_OFFSETS
	.align		4
        /*0058*/ 	.byte	0x04, 0x1c
        /*005a*/ 	.short	(.L_17 - .L_16)


	//   ....[0]....
.L_16:
        /*005c*/ 	.word	0x00000c50


	//----- nvinfo : EIATTR_CBANK_PARAM_SIZE
	.align		4
.L_17:
        /*0060*/ 	.byte	0x03, 0x19
        /*0062*/ 	.short	0x001c


	//----- nvinfo : EIATTR_PARAM_CBANK
	.align		4
        /*0064*/ 	.byte	0x04, 0x0a
        /*0066*/ 	.short	(.L_19 - .L_18)
	.align		4
.L_18:
        /*0068*/ 	.word	index@(.nv.constant0._Z12mul_matricesPfS_S_i)
        /*006c*/ 	.short	0x0380
        /*006e*/ 	.short	0x001c


	//----- nvinfo : EIATTR_SW_WAR
	.align		4
.L_19:
        /*0070*/ 	.byte	0x04, 0x36
        /*0072*/ 	.short	(.L_21 - .L_20)
.L_20:
        /*0074*/ 	.word	0x00000008
.L_21:


//--------------------- .nv.callgraph             --------------------------
	.section	.nv.callgraph,"",@"SHT_CUDA_CALLGRAPH"
	.align	4
	.sectionentsize	8
	.align		4
        /*0000*/ 	.word	0x00000000
	.align		4
        /*0004*/ 	.word	0xffffffff
	.align		4
        /*0008*/ 	.word	0x00000000
	.align		4
        /*000c*/ 	.word	0xfffffffe
	.align		4
        /*0010*/ 	.word	0x00000000
	.align		4
        /*0014*/ 	.word	0xfffffffd
	.align		4
        /*0018*/ 	.word	0x00000000
	.align		4
        /*001c*/ 	.word	0xfffffffc


//--------------------- .text._Z12mul_matricesPfS_S_i --------------------------
	.section	.text._Z12mul_matricesPfS_S_i,"ax",@progbits
	.align	128
        .global         _Z12mul_matricesPfS_S_i
        .type           _Z12mul_matricesPfS_S_i,@function
        .size           _Z12mul_matricesPfS_S_i,(.L_x_7 - _Z12mul_matricesPfS_S_i)
        .other          _Z12mul_matricesPfS_S_i,@"STO_CUDA_ENTRY STV_DEFAULT"
_Z12mul_matricesPfS_S_i:
.text._Z12mul_matricesPfS_S_i:
[----:B------:R-:W-:Y:S01]  /*0000*/  LDC R1, c[0x0][0x37c] ;  /* 0x0000df00ff017b82 */ /* 0x000fe20000000800 */
[----:B------:R-:W0:Y:S01]  /*0010*/  S2R R3, SR_TID.Y ;  /* 0x0000000000037919 */ /* 0x000e220000002200 */
[----:B------:R-:W1:Y:S06]  /*0020*/  LDCU UR10, c[0x0][0x398] ;  /* 0x00007300ff0a77ac */ /* 0x000e6c0008000800 */
[----:B------:R-:W0:Y:S01]  /*0030*/  S2UR UR4, SR_CTAID.Y ;  /* 0x00000000000479c3 */ /* 0x000e220000002600 */
[----:B------:R-:W-:Y:S01]  /*0040*/  HFMA2 R7, -RZ, RZ, 0, 0 ;  /* 0x00000000ff077431 */ /* 0x000fe200000001ff */
[----:B------:R-:W2:Y:S01]  /*0050*/  S2R R5, SR_TID.X ;  /* 0x0000000000057919 */ /* 0x000ea20000002100 */
[----:B------:R-:W3:Y:S05]  /*0060*/  LDCU.64 UR8, c[0x0][0x358] ;  /* 0x00006b00ff0877ac */ /* 0x000eea0008000a00 */
[----:B------:R-:W0:Y:S08]  /*0070*/  LDC R0, c[0x0][0x364] ;  /* 0x0000d900ff007b82 */ /* 0x000e300000000800 */
[----:B------:R-:W2:Y:S01]  /*0080*/  S2UR UR5, SR_CTAID.X ;  /* 0x00000000000579c3 */ /* 0x000ea20000002500 */
[----:B-1----:R-:W-:-:S07]  /*0090*/  UISETP.GE.AND UP0, UPT, UR10, 0x1, UPT ;  /* 0x000000010a00788c */ /* 0x002fce000bf06270 */
[----:B------:R-:W2:Y:S01]  /*00a0*/  LDC R2, c[0x0][0x360] ;  /* 0x0000d800ff027b82 */ /* 0x000ea20000000800 */
[----:B0-----:R-:W-:Y:S02]  /*00b0*/  IMAD R0, R0, UR4, R3 ;  /* 0x0000000400007c24 */ /* 0x001fe4000f8e0203 */
[----:B--2---:R-:W-:Y:S01]  /*00c0*/  IMAD R3, R2, UR5, R5 ;  /* 0x0000000502037c24 */ /* 0x004fe2000f8e0205 */
[----:B---3--:R-:W-:Y:S06]  /*00d0*/  BRA.U !UP0, `(.L_x_0) ;  /* 0x0000000908cc7547 */ /* 0x008fec000b800000 */
[----:B------:R-:W-:Y:S02]  /*00e0*/  UISETP.GE.U32.AND UP1, UPT, UR10, 0x8, UPT ;  /* 0x000000080a00788c */ /* 0x000fe4000bf26070 */
[----:B------:R-:W-:Y:S01]  /*00f0*/  IMAD R7, R0, UR10, RZ ;  /* 0x0000000a00077c24 */ /* 0x000fe2000f8e02ff */
[----:B------:R-:W-:Y:S01]  /*0100*/  ULOP3.LUT UR11, UR10, 0x7, URZ, 0xc0, !UPT ;  /* 0x000000070a0b7892 */ /* 0x000fe2000f8ec0ff */
[----:B------:R-:W-:Y:S01]  /*0110*/  MOV R20, RZ ;  /* 0x000000ff00147202 */ /* 0x000fe20000000f00 */
[----:B------:R-:W-:Y:S02]  /*0120*/  UMOV UR4, URZ ;  /* 0x000000ff00047c82 */ /* 0x000fe40008000000 */
[----:B------:R-:W-:Y:S02]  /*0130*/  UISETP.NE.AND UP0, UPT, UR11, URZ, UPT ;  /* 0x000000ff0b00728c */ /* 0x000fe4000bf05270 */
[----:B------:R-:W-:Y:S09]  /*0140*/  BRA.U !UP1, `(.L_x_1) ;  /* 0x00000005094c7547 */ /* 0x000ff2000b800000 */
[----:B------:R-:W0:Y:S01]  /*0150*/  LDCU.128 UR12, c[0x0][0x380] ;  /* 0x00007000ff0c77ac */ /* 0x000e220008000c00 */
[----:B------:R-:W-:Y:S01]  /*0160*/  MOV R20, RZ ;  /* 0x000000ff00147202 */ /* 0x000fe20000000f00 */
[----:B------:R-:W-:-:S04]  /*0170*/  ULOP3.LUT UR4, UR10, 0x7ffffff8, URZ, 0xc0, !UPT ;  /* 0x7ffffff80a047892 */ /* 0x000fc8000f8ec0ff */
[----:B------:R-:W-:Y:S01]  /*0180*/  UIADD3 UR5, UPT, UPT, -UR4, URZ, URZ ;  /* 0x000000ff04057290 */ /* 0x000fe2000fffe1ff */
[----:B0-----:R-:W-:Y:S01]  /*0190*/  MOV R4, UR12 ;  /* 0x0000000c00047c02 */ /* 0x001fe20008000f00 */
[----:B------:R-:W-:Y:S01]  /*01a0*/  UIMAD.WIDE.U32 UR6, UR10, 0x1c, UR14 ;  /* 0x0000001c0a0678a5 */ /* 0x000fe2000f8e000e */
[----:B------:R-:W-:-:S03]  /*01b0*/  MOV R5, UR13 ;  /* 0x0000000d00057c02 */ /* 0x000fc60008000f00 */
[----:B------:R-:W-:-:S03]  /*01c0*/  IMAD.WIDE.U32 R4, R7, 0x4, R4 ;  /* 0x0000000407047825 */ /* 0x000fc600078e0004 */
[----:B------:R-:W-:Y:S02]  /*01d0*/  IADD3 R10, P0, PT, R4, 0x10, RZ ;  /* 0x00000010040a7810 */ /* 0x000fe40007f1e0ff */
[----:B------:R-:W-:Y:S02]  /*01e0*/  MOV R4, R3 ;  /* 0x0000000300047202 */ /* 0x000fe40000000f00 */
[----:B------:R-:W-:-:S09]  /*01f0*/  IADD3.X R11, PT, PT, RZ, R5, RZ, P0, !PT ;  /* 0x00000005ff0b7210 */ /* 0x000fd200007fe4ff */
.L_x_2:
[----:B------:R-:W-:Y:S01]  /*0200*/  HFMA2 R7, -RZ, RZ, 0, 2.384185791015625e-07 ;  /* 0x00000004ff077431 */ /* 0x000fe200000001ff */
[----:B------:R-:W-:Y:S01]  /*0210*/  UIMAD.WIDE.U32 UR12, UR10, 0x4, UR14 ;  /* 0x000000040a0c78a5 */ /* 0x000fe2000f8e000e */
[----:B------:R-:W2:Y:S01]  /*0220*/  LDG.E R2, desc[UR8][R10.64+-0x10] ;  /* 0xfffff0080a027981 */ /* 0x000ea2000c1e1900 */
[----:B------:R-:W-:Y:S02]  /*0230*/  UIMAD.WIDE.U32 UR16, UR10, 0x8, UR14 ;  /* 0x000000080a1078a5 */ /* 0x000fe4000f8e000e */
[----:B------:R-:W-:Y:S01]  /*0240*/  UIMAD.WIDE.U32 UR20, UR10, 0xc, UR14 ;  /* 0x0000000c0a1478a5 */ /* 0x000fe2000f8e000e */
[----:B------:R-:W-:Y:S01]  /*0250*/  MOV R13, 0x4 ;  /* 0x00000004000d7802 */ /* 0x000fe20000000f00 */
[----:B------:R-:W-:Y:S01]  /*0260*/  UIMAD.WIDE.U32 UR18, UR10, 0x10, UR14 ;  /* 0x000000100a1278a5 */ /* 0x000fe2000f8e000e */
[----:B------:R-:W-:Y:S01]  /*0270*/  MOV R14, UR12 ;  /* 0x0000000c000e7c02 */ /* 0x000fe20008000f00 */
[----:B------:R-:W3:Y:S01]  /*0280*/  LDG.E R23, desc[UR8][R10.64+-0xc] ;  /* 0xfffff4080a177981 */ /* 0x000ee2000c1e1900 */
[----:B------:R-:W-:Y:S01]  /*0290*/  MOV R15, UR13 ;  /* 0x0000000d000f7c02 */ /* 0x000fe20008000f00 */
[C---:B------:R-:W-:Y:S01]  /*02a0*/  IMAD.WIDE R6, R4.reuse, R7, UR14 ;  /* 0x0000000e04067e25 */ /* 0x040fe2000f8e0207 */
[----:B------:R-:W-:Y:S01]  /*02b0*/  MOV R16, UR16 ;  /* 0x0000001000107c02 */ /* 0x000fe20008000f00 */
[----:B------:R-:W4:Y:S01]  /*02c0*/  LDG.E R22, desc[UR8][R10.64+-0x8] ;  /* 0xfffff8080a167981 */ /* 0x000f22000c1e1900 */
[----:B------:R-:W-:Y:S01]  /*02d0*/  MOV R17, UR17 ;  /* 0x0000001100117c02 */ /* 0x000fe20008000f00 */
[----:B------:R-:W-:Y:S01]  /*02e0*/  IMAD.WIDE R14, R4, 0x4, R14 ;  /* 0x00000004040e7825 */ /* 0x000fe200078e020e */
[----:B------:R-:W-:Y:S01]  /*02f0*/  MOV R18, UR20 ;  /* 0x0000001400127c02 */ /* 0x000fe20008000f00 */
[----:B------:R-:W5:Y:S01]  /*0300*/  LDG.E R5, desc[UR8][R6.64] ;  /* 0x0000000806057981 */ /* 0x000f62000c1e1900 */
[----:B------:R-:W-:Y:S01]  /*0310*/  MOV R19, UR21 ;  /* 0x0000001500137c02 */ /* 0x000fe20008000f00 */
[----:B------:R-:W-:-:S02]  /*0320*/  HFMA2 R25, -RZ, RZ, 0, 2.384185791015625e-07 ;  /* 0x00000004ff197431 */ /* 0x000fc400000001ff */
[C---:B------:R-:W-:Y:S01]  /*0330*/  IMAD.WIDE R16, R4.reuse, 0x4, R16 ;  /* 0x0000000404107825 */ /* 0x040fe200078e0210 */
[----:B------:R-:W4:Y:S01]  /*0340*/  LDG.E R14, desc[UR8][R14.64] ;  /* 0x000000080e0e7981 */ /* 0x000f22000c1e1900 */
[----:B------:R-:W-:Y:S02]  /*0350*/  UIMAD.WIDE.U32 UR12, UR10, 0x14, UR14 ;  /* 0x000000140a0c78a5 */ /* 0x000fe4000f8e000e */
[C---:B------:R-:W-:Y:S01]  /*0360*/  IMAD.WIDE R12, R4.reuse, R13, UR18 ;  /* 0x00000012040c7e25 */ /* 0x040fe2000f8e020d */
[----:B------:R-:W4:Y:S03]  /*0370*/  LDG.E R21, desc[UR8][R10.64+-0x4] ;  /* 0xfffffc080a157981 */ /* 0x000f26000c1e1900 */
[----:B------:R-:W-:Y:S01]  /*0380*/  IMAD.WIDE R28, R4, 0x4, R18 ;  /* 0x00000004041c7825 */ /* 0x000fe200078e0212 */
[----:B------:R-:W4:Y:S01]  /*0390*/  LDG.E R16, desc[UR8][R16.64] ;  /* 0x0000000810107981 */ /* 0x000f22000c1e1900 */
[----:B------:R-:W-:-:S02]  /*03a0*/  MOV R19, 0x4 ;  /* 0x0000000400137802 */ /* 0x000fc40000000f00 */
[----:B------:R-:W-:Y:S01]  /*03b0*/  IMAD.WIDE R24, R4, R25, UR12 ;  /* 0x0000000c04187e25 */ /* 0x000fe2000f8e0219 */
[----:B------:R0:W4:Y:S01]  /*03c0*/  LDG.E R26, desc[UR8][R12.64] ;  /* 0x000000080c1a7981 */ /* 0x000122000c1e1900 */
[----:B------:R-:W-:-:S03]  /*03d0*/  UIMAD.WIDE.U32 UR12, UR10, 0x18, UR14 ;  /* 0x000000180a0c78a5 */ /* 0x000fc6000f8e000e */
[----:B------:R-:W4:Y:S04]  /*03e0*/  LDG.E R28, desc[UR8][R28.64] ;  /* 0x000000081c1c7981 */ /* 0x000f28000c1e1900 */
[----:B------:R-:W4:Y:S01]  /*03f0*/  LDG.E R9, desc[UR8][R10.64] ;  /* 0x000000080a097981 */ /* 0x000f22000c1e1900 */
[----:B0-----:R-:W-:Y:S02]  /*0400*/  HFMA2 R13, -RZ, RZ, 0, 2.384185791015625e-07 ;  /* 0x00000004ff0d7431 */ /* 0x001fe400000001ff */
[C---:B------:R-:W-:Y:S01]  /*0410*/  IMAD.WIDE R18, R4.reuse, R19, UR12 ;  /* 0x0000000c04127e25 */ /* 0x040fe2000f8e0213 */
[----:B------:R-:W4:Y:S04]  /*0420*/  LDG.E R8, desc[UR8][R10.64+0x4] ;  /* 0x000004080a087981 */ /* 0x000f28000c1e1900 */
[----:B------:R-:W4:Y:S01]  /*0430*/  LDG.E R24, desc[UR8][R24.64] ;  /* 0x0000000818187981 */ /* 0x000f22000c1e1900 */
[----:B------:R-:W-:-:S03]  /*0440*/  IMAD.WIDE R12, R4, R13, UR6 ;  /* 0x00000006040c7e25 */ /* 0x000fc6000f8e020d */
[----:B------:R-:W4:Y:S04]  /*0450*/  LDG.E R7, desc[UR8][R10.64+0x8] ;  /* 0x000008080a077981 */ /* 0x000f28000c1e1900 */
[----:B------:R-:W4:Y:S04]  /*0460*/  LDG.E R18, desc[UR8][R18.64] ;  /* 0x0000000812127981 */ /* 0x000f28000c1e1900 */
[----:B------:R0:W4:Y:S04]  /*0470*/  LDG.E R6, desc[UR8][R10.64+0xc] ;  /* 0x00000c080a067981 */ /* 0x000128000c1e1900 */
[----:B------:R-:W4:Y:S01]  /*0480*/  LDG.E R12, desc[UR8][R12.64] ;  /* 0x000000080c0c7981 */ /* 0x000f22000c1e1900 */
[----:B------:R-:W-:-:S04]  /*0490*/  UIADD3 UR5, UPT, UPT, UR5, 0x8, URZ ;  /* 0x0000000805057890 */ /* 0x000fc8000fffe0ff */
[----:B------:R-:W-:Y:S01]  /*04a0*/  UISETP.NE.AND UP1, UPT, UR5, URZ, UPT ;  /* 0x000000ff0500728c */ /* 0x000fe2000bf25270 */
[----:B0-----:R-:W-:-:S04]  /*04b0*/  IADD3 R10, P0, PT, R10, 0x20, RZ ;  /* 0x000000200a0a7810 */ /* 0x001fc80007f1e0ff */
[----:B------:R-:W-:Y:S01]  /*04c0*/  IADD3.X R11, PT, PT, RZ, R11, RZ, P0, !PT ;  /* 0x0000000bff0b7210 */ /* 0x000fe200007fe4ff */
[----:B--2---:R-:W-:Y:S08]  /*04d0*/  F2I.TRUNC.NTZ R15, R2 ;  /* 0x00000002000f7305 */ /* 0x004ff0000020f100 */
[----:B---3--:R-:W-:Y:S08]  /*04e0*/  F2I.TRUNC.NTZ R23, R23 ;  /* 0x0000001700177305 */ /* 0x008ff0000020f100 */
[----:B-----5:R-:W0:Y:S08]  /*04f0*/  F2I.TRUNC.NTZ R5, R5 ;  /* 0x0000000500057305 */ /* 0x020e30000020f100 */
[----:B----4-:R-:W1:Y:S08]  /*0500*/  F2I.TRUNC.NTZ R14, R14 ;  /* 0x0000000e000e7305 */ /* 0x010e70000020f100 */
[----:B------:R-:W-:Y:S01]  /*0510*/  F2I.TRUNC.NTZ R22, R22 ;  /* 0x0000001600167305 */ /* 0x000fe2000020f100 */
[----:B0-----:R-:W-:-:S07]  /*0520*/  IMAD R20, R15, R5, R20 ;  /* 0x000000050f147224 */ /* 0x001fce00078e0214 */
[----:B------:R-:W0:Y:S01]  /*0530*/  F2I.TRUNC.NTZ R16, R16 ;  /* 0x0000001000107305 */ /* 0x000e22000020f100 */
[----:B-1----:R-:W-:-:S07]  /*0540*/  IMAD R23, R23, R14, R20 ;  /* 0x0000000e17177224 */ /* 0x002fce00078e0214 */
[----:B------:R-:W-:Y:S08]  /*0550*/  F2I.TRUNC.NTZ R21, R21 ;  /* 0x0000001500157305 */ /* 0x000ff0000020f100 */
[----:B------:R-:W1:Y:S01]  /*0560*/  F2I.TRUNC.NTZ R28, R28 ;  /* 0x0000001c001c7305 */ /* 0x000e62000020f100 */
[----:B0-----:R-:W-:-:S07]  /*0570*/  IMAD R22, R22, R16, R23 ;  /* 0x0000001016167224 */ /* 0x001fce00078e0217 */
[----:B------:R-:W-:Y:S08]  /*0580*/  F2I.TRUNC.NTZ R9, R9 ;  /* 0x0000000900097305 */ /* 0x000ff0000020f100 */
        /* <DEDUP_REMOVED lines=10> */
[----:B0-----:R-:W-:Y:S01]  /*0630*/  IMAD R7, R7, R18, R8 ;  /* 0x0000001207077224 */ /* 0x001fe200078e0208 */
[----:B------:R-:W-:-:S04]  /*0640*/  MOV R5, UR10 ;  /* 0x0000000a00057c02 */ /* 0x000fc80008000f00 */
[----:B------:R-:W-:Y:S01]  /*0650*/  LEA R4, R5, R4, 0x3 ;  /* 0x0000000405047211 */ /* 0x000fe200078e18ff */
[----:B-1----:R-:W-:Y:S01]  /*0660*/  IMAD R20, R6, R12, R7 ;  /* 0x0000000c06147224 */ /* 0x002fe200078e0207 */
[----:B------:R-:W-:Y:S06]  /*0670*/  BRA.U UP1, `(.L_x_2) ;  /* 0xfffffff901e07547 */ /* 0x000fec000b83ffff */
.L_x_1:
[----:B------:R-:W-:Y:S05]  /*0680*/  BRA.U !UP0, `(.L_x_3) ;  /* 0x00000005085c7547 */ /* 0x000fea000b800000 */
[----:B------:R-:W-:Y:S01]  /*0690*/  UISETP.GE.U32.AND UP0, UPT, UR11, 0x4, UPT ;  /* 0x000000040b00788c */ /* 0x000fe2000bf06070 */
[----:B------:R-:W-:Y:S01]  /*06a0*/  IMAD R2, R0, UR10, RZ ;  /* 0x0000000a00027c24 */ /* 0x000fe2000f8e02ff */
[----:B------:R-:W-:-:S04]  /*06b0*/  ULOP3.LUT UR5, UR10, 0x3, URZ, 0xc0, !UPT ;  /* 0x000000030a057892 */ /* 0x000fc8000f8ec0ff */
[----:B------:R-:W-:-:S03]  /*06c0*/  UISETP.NE.AND UP1, UPT, UR5, URZ, UPT ;  /* 0x000000ff0500728c */ /* 0x000fc6000bf25270 */
[----:B------:R-:W-:Y:S08]  /*06d0*/  BRA.U !UP0, `(.L_x_4) ;  /* 0x00000001089c7547 */ /* 0x000ff0000b800000 */
[----:B------:R-:W0:Y:S01]  /*06e0*/  LDC.64 R6, c[0x0][0x388] ;  /* 0x0000e200ff067b82 */ /* 0x000e220000000a00 */
[----:B------:R-:W1:Y:S01]  /*06f0*/  LDCU.64 UR6, c[0x0][0x380] ;  /* 0x00007000ff0677ac */ /* 0x000e620008000a00 */
[----:B------:R-:W-:Y:S02]  /*0700*/  MOV R4, UR4 ;  /* 0x0000000400047c02 */ /* 0x000fe40008000f00 */
[C---:B------:R-:W-:Y:S02]  /*0710*/  IADD3 R5, PT, PT, R2.reuse, UR4, RZ ;  /* 0x0000000402057c10 */ /* 0x040fe4000fffe0ff */
[----:B------:R-:W-:Y:S01]  /*0720*/  IADD3 R12, P0, PT, R2, UR4, RZ ;  /* 0x00000004020c7c10 */ /* 0x000fe2000ff1e0ff */
[----:B------:R-:W-:Y:S01]  /*0730*/  IMAD R11, R4, UR10, R3 ;  /* 0x0000000a040b7c24 */ /* 0x000fe2000f8e0203 */
[----:B------:R-:W2:Y:S01]  /*0740*/  LDC.64 R8, c[0x0][0x380] ;  /* 0x0000e000ff087b82 */ /* 0x000ea20000000a00 */
[----:B------:R-:W-:Y:S02]  /*0750*/  MOV R13, UR10 ;  /* 0x0000000a000d7c02 */ /* 0x000fe40008000f00 */
[----:B------:R-:W-:Y:S01]  /*0760*/  MOV R15, UR10 ;  /* 0x0000000a000f7c02 */ /* 0x000fe20008000f00 */
[----:B0-----:R-:W-:Y:S01]  /*0770*/  IMAD.WIDE R6, R11, 0x4, R6 ;  /* 0x000000040b067825 */ /* 0x001fe200078e0206 */
[----:B------:R-:W-:-:S05]  /*0780*/  MOV R11, UR10 ;  /* 0x0000000a000b7c02 */ /* 0x000fca0008000f00 */
[----:B------:R-:W-:Y:S02]  /*0790*/  IMAD.WIDE.U32 R10, R11, 0x4, R6 ;  /* 0x000000040b0a7825 */ /* 0x000fe400078e0006 */
[----:B------:R-:W3:Y:S02]  /*07a0*/  LDG.E R6, desc[UR8][R6.64] ;  /* 0x0000000806067981 */ /* 0x000ee4000c1e1900 */
[----:B--2---:R-:W-:Y:S01]  /*07b0*/  IMAD.WIDE.U32 R8, R5, 0x4, R8 ;  /* 0x0000000405087825 */ /* 0x004fe200078e0008 */
[----:B------:R-:W-:Y:S01]  /*07c0*/  IADD3.X R5, PT, PT, RZ, RZ, RZ, P0, !PT ;  /* 0x000000ffff057210 */ /* 0x000fe200007fe4ff */
[----:B------:R-:W2:Y:S01]  /*07d0*/  LDG.E R17, desc[UR8][R10.64] ;  /* 0x000000080a117981 */ /* 0x000ea2000c1e1900 */
[----:B-1----:R-:W-:-:S03]  /*07e0*/  LEA R4, P0, R12, UR6, 0x2 ;  /* 0x000000060c047c11 */ /* 0x002fc6000f8010ff */
[----:B------:R-:W4:Y:S01]  /*07f0*/  LDG.E R8, desc[UR8][R8.64] ;  /* 0x0000000808087981 */ /* 0x000f22000c1e1900 */
[----:B------:R-:W-:Y:S01]  /*0800*/  LEA.HI.X R5, R12, UR7, R5, 0x2, P0 ;  /* 0x000000070c057c11 */ /* 0x000fe200080f1405 */
[----:B------:R-:W-:-:S04]  /*0810*/  IMAD.WIDE.U32 R12, R13, 0x4, R10 ;  /* 0x000000040d0c7825 */ /* 0x000fc800078e000a */
[----:B------:R-:W5:Y:S01]  /*0820*/  LDG.E R16, desc[UR8][R4.64+0x4] ;  /* 0x0000040804107981 */ /* 0x000f62000c1e1900 */
[----:B------:R-:W-:-:S03]  /*0830*/  IMAD.WIDE.U32 R14, R15, 0x4, R12 ;  /* 0x000000040f0e7825 */ /* 0x000fc600078e000c */
[----:B------:R-:W5:Y:S04]  /*0840*/  LDG.E R18, desc[UR8][R4.64+0x8] ;  /* 0x0000080804127981 */ /* 0x000f68000c1e1900 */
[----:B------:R-:W5:Y:S04]  /*0850*/  LDG.E R12, desc[UR8][R12.64] ;  /* 0x000000080c0c7981 */ /* 0x000f68000c1e1900 */
[----:B------:R-:W5:Y:S04]  /*0860*/  LDG.E R19, desc[UR8][R4.64+0xc] ;  /* 0x00000c0804137981 */ /* 0x000f68000c1e1900 */
[----:B------:R-:W5:Y:S01]  /*0870*/  LDG.E R14, desc[UR8][R14.64] ;  /* 0x000000080e0e7981 */ /* 0x000f62000c1e1900 */
[----:B------:R-:W-:Y:S01]  /*0880*/  UIADD3 UR4, UPT, UPT, UR4, 0x4, URZ ;  /* 0x0000000404047890 */ /* 0x000fe2000fffe0ff */
[----:B---3--:R-:W-:Y:S08]  /*0890*/  F2I.TRUNC.NTZ R6, R6 ;  /* 0x0000000600067305 */ /* 0x008ff0000020f100 */
[----:B----4-:R-:W0:Y:S08]  /*08a0*/  F2I.TRUNC.NTZ R9, R8 ;  /* 0x0000000800097305 */ /* 0x010e30000020f100 */
[----:B--2---:R-:W-:Y:S08]  /*08b0*/  F2I.TRUNC.NTZ R17, R17 ;  /* 0x0000001100117305 */ /* 0x004ff0000020f100 */
[----:B-----5:R-:W1:Y:S01]  /*08c0*/  F2I.TRUNC.NTZ R16, R16 ;  /* 0x0000001000107305 */ /* 0x020e62000020f100 */
[----:B0-----:R-:W-:-:S07]  /*08d0*/  IMAD R9, R9, R6, R20 ;  /* 0x0000000609097224 */ /* 0x001fce00078e0214 */
[----:B------:R-:W-:Y:S08]  /*08e0*/  F2I.TRUNC.NTZ R18, R18 ;  /* 0x0000001200127305 */ /* 0x000ff0000020f100 */
[----:B------:R-:W0:Y:S01]  /*08f0*/  F2I.TRUNC.NTZ R7, R12 ;  /* 0x0000000c00077305 */ /* 0x000e22000020f100 */
[----:B-1----:R-:W-:-:S07]  /*0900*/  IMAD R9, R16, R17, R9 ;  /* 0x0000001110097224 */ /* 0x002fce00078e0209 */
[----:B------:R-:W-:Y:S08]  /*0910*/  F2I.TRUNC.NTZ R10, R19 ;  /* 0x00000013000a7305 */ /* 0x000ff0000020f100 */
[----:B------:R-:W1:Y:S01]  /*0920*/  F2I.TRUNC.NTZ R4, R14 ;  /* 0x0000000e00047305 */ /* 0x000e62000020f100 */
[----:B0-----:R-:W-:-:S04]  /*0930*/  IMAD R7, R18, R7, R9 ;  /* 0x0000000712077224 */ /* 0x001fc800078e0209 */
[----:B-1----:R-:W-:-:S07]  /*0940*/  IMAD R20, R10, R4, R7 ;  /* 0x000000040a147224 */ /* 0x002fce00078e0207 */
.L_x_4:
[----:B------:R-:W-:Y:S05]  /*0950*/  BRA.U !UP1, `(.L_x_3) ;  /* 0x0000000109a87547 */ /* 0x000fea000b800000 */
[----:B------:R-:W-:Y:S02]  /*0960*/  UISETP.NE.AND UP0, UPT, UR5, 0x1, UPT ;  /* 0x000000010500788c */ /* 0x000fe4000bf05270 */
[----:B------:R-:W-:-:S04]  /*0970*/  ULOP3.LUT UR6, UR10, 0x1, URZ, 0xc0, !UPT ;  /* 0x000000010a067892 */ /* 0x000fc8000f8ec0ff */
[----:B------:R-:W-:-:S03]  /*0980*/  UISETP.NE.U32.AND UP1, UPT, UR6, 0x1, UPT ;  /* 0x000000010600788c */ /* 0x000fc6000bf25070 */
[----:B------:R-:W-:Y:S08]  /*0990*/  BRA.U !UP0, `(.L_x_5) ;  /* 0x0000000108647547 */ /* 0x000ff0000b800000 */
[----:B------:R-:W0:Y:S01]  /*09a0*/  LDC.64 R6, c[0x0][0x388] ;  /* 0x0000e200ff067b82 */ /* 0x000e220000000a00 */
[----:B------:R-:W1:Y:S01]  /*09b0*/  LDCU.64 UR6, c[0x0][0x380] ;  /* 0x00007000ff0677ac */ /* 0x000e620008000a00 */
[----:B------:R-:W-:Y:S02]  /*09c0*/  MOV R8, UR4 ;  /* 0x0000000400087c02 */ /* 0x000fe40008000f00 */
[C---:B------:R-:W-:Y:S02]  /*09d0*/  IADD3 R9, PT, PT, R2.reuse, UR4, RZ ;  /* 0x0000000402097c10 */ /* 0x040fe4000fffe0ff */
[----:B------:R-:W-:Y:S01]  /*09e0*/  IADD3 R12, P0, PT, R2, UR4, RZ ;  /* 0x00000004020c7c10 */ /* 0x000fe2000ff1e0ff */
[----:B------:R-:W-:Y:S01]  /*09f0*/  IMAD R11, R8, UR10, R3 ;  /* 0x0000000a080b7c24 */ /* 0x000fe2000f8e0203 */
[----:B------:R-:W2:Y:S03]  /*0a00*/  LDC.64 R4, c[0x0][0x380] ;  /* 0x0000e000ff047b82 */ /* 0x000ea60000000a00 */
        /* <DEDUP_REMOVED lines=9> */
[----:B------:R-:W-:-:S05]  /*0aa0*/  LEA.HI.X R9, R12, UR7, R9, 0x2, P0 ;  /* 0x000000070c097c11 */ /* 0x000fca00080f1409 */
[----:B------:R-:W5:Y:S01]  /*0ab0*/  LDG.E R8, desc[UR8][R8.64+0x4] ;  /* 0x0000040808087981 */ /* 0x000f62000c1e1900 */
[----:B------:R-:W-:Y:S01]  /*0ac0*/  UIADD3 UR4, UPT, UPT, UR4, 0x2, URZ ;  /* 0x0000000204047890 */ /* 0x000fe2000fffe0ff */
[----:B---3--:R-:W-:Y:S08]  /*0ad0*/  F2I.TRUNC.NTZ R12, R6 ;  /* 0x00000006000c7305 */ /* 0x008ff0000020f100 */
[----:B----4-:R-:W0:Y:S08]  /*0ae0*/  F2I.TRUNC.NTZ R13, R4 ;  /* 0x00000004000d7305 */ /* 0x010e30000020f100 */
[----:B--2---:R-:W-:Y:S08]  /*0af0*/  F2I.TRUNC.NTZ R14, R10 ;  /* 0x0000000a000e7305 */ /* 0x004ff0000020f100 */
[----:B-----5:R-:W1:Y:S01]  /*0b00*/  F2I.TRUNC.NTZ R15, R8 ;  /* 0x00000008000f7305 */ /* 0x020e62000020f100 */
[----:B0-----:R-:W-:-:S04]  /*0b10*/  IMAD R12, R13, R12, R20 ;  /* 0x0000000c0d0c7224 */ /* 0x001fc800078e0214 */
[----:B-1----:R-:W-:-:S07]  /*0b20*/  IMAD R20, R15, R14, R12 ;  /* 0x0000000e0f147224 */ /* 0x002fce00078e020c */
.L_x_5:
[----:B------:R-:W-:Y:S05]  /*0b30*/  BRA.U UP1, `(.L_x_3) ;  /* 0x0000000101307547 */ /* 0x000fea000b800000 */
[----:B------:R-:W0:Y:S01]  /*0b40*/  LDC.64 R4, c[0x0][0x380] ;  /* 0x0000e000ff047b82 */ /* 0x000e220000000a00 */
[----:B------:R-:W-:Y:S02]  /*0b50*/  MOV R8, UR4 ;  /* 0x0000000400087c02 */ /* 0x000fe40008000f00 */
[----:B------:R-:W-:-:S03]  /*0b60*/  IADD3 R9, PT, PT, R2, UR4, RZ ;  /* 0x0000000402097c10 */ /* 0x000fc6000fffe0ff */
[----:B------:R-:W-:Y:S02]  /*0b70*/  IMAD R11, R8, UR10, R3 ;  /* 0x0000000a080b7c24 */ /* 0x000fe4000f8e0203 */
[----:B------:R-:W1:Y:S01]  /*0b80*/  LDC.64 R6, c[0x0][0x388] ;  /* 0x0000e200ff067b82 */ /* 0x000e620000000a00 */
[----:B0-----:R-:W-:-:S06]  /*0b90*/  IMAD.WIDE.U32 R4, R9, 0x4, R4 ;  /* 0x0000000409047825 */ /* 0x001fcc00078e0004 */
[----:B------:R-:W2:Y:S01]  /*0ba0*/  LDG.E R4, desc[UR8][R4.64] ;  /* 0x0000000804047981 */ /* 0x000ea2000c1e1900 */
[----:B-1----:R-:W-:-:S06]  /*0bb0*/  IMAD.WIDE R6, R11, 0x4, R6 ;  /* 0x000000040b067825 */ /* 0x002fcc00078e0206 */
[----:B------:R-:W3:Y:S01]  /*0bc0*/  LDG.E R6, desc[UR8][R6.64] ;  /* 0x0000000806067981 */ /* 0x000ee2000c1e1900 */
[----:B--2---:R-:W-:Y:S08]  /*0bd0*/  F2I.TRUNC.NTZ R9, R4 ;  /* 0x0000000400097305 */ /* 0x004ff0000020f100 */
[----:B---3--:R-:W0:Y:S02]  /*0be0*/  F2I.TRUNC.NTZ R2, R6 ;  /* 0x0000000600027305 */ /* 0x008e24000020f100 */
[----:B0-----:R-:W-:-:S07]  /*0bf0*/  IMAD R20, R9, R2, R20 ;  /* 0x0000000209147224 */ /* 0x001fce00078e0214 */
.L_x_3:
[----:B------:R-:W-:-:S07]  /*0c00*/  I2FP.F32.S32 R7, R20 ;  /* 0x0000001400077245 */ /* 0x000fce0000201400 */
.L_x_0:
[----:B------:R-:W0:Y:S01]  /*0c10*/  LDC.64 R4, c[0x0][0x390] ;  /* 0x0000e400ff047b82 */ /* 0x000e220000000a00 */
[----:B------:R-:W-:-:S04]  /*0c20*/  IMAD R3, R0, UR10, R3 ;  /* 0x0000000a00037c24 */ /* 0x000fc8000f8e0203 */
[----:B0-----:R-:W-:-:S05]  /*0c30*/  IMAD.WIDE R2, R3, 0x4, R4 ;  /* 0x0000000403027825 */ /* 0x001fca00078e0204 */
[----:B------:R-:W-:Y:S01]  /*0c40*/  STG.E desc[UR8][R2.64], R7 ;  /* 0x0000000702007986 */ /* 0x000fe2000c101908 */
[----:B------:R-:W-:Y:S05]  /*0c50*/  EXIT ;  /* 0x000000000000794d */ /* 0x000fea0003800000 */
.L_x_6:
[----:B------:R-:W-:-:S00]  /*0c60*/  BRA `(.L_x_6) ;  /* 0xfffffffc00fc7947 */ /* 0x000fc0000383ffff */
[----:B------:R-:W-:-:S00]  /*0c70*/  NOP ;  /* 0x0000000000007918 */ /* 0x000fc00000000000 */
        /* <DEDUP_REMOVED lines=8> */
.L_x_7:


//--------------------- .nv.shared.reserved.0     --------------------------
	.section	.nv.shared.reserved.0,"aw",@nobits
	.weak		__nv_reservedSMEM_offset_0_alias
	.size		__nv_reservedSMEM_offset_0_alias, 0, 64
	.other		__nv_reservedSMEM_offset_0_alias,@"STO_CUDA_RESERVED_SHARED STV_DEFAULT"
__nv_reservedSMEM_offset_0_alias:
	.zero		0
	.zero		64


//--------------------- .nv.constant0._Z12mul_matricesPfS_S_i --------------------------
	.section	.nv.constant0._Z12mul_matricesPfS_S_i,"a",@progbits
	.sectionflags	@""
	.align	4
.nv.constant0._Z12mul_matricesPfS_S_i:
	.zero		924


//--------------------- SYMBOLS --------------------------

	.type		.nv.reservedSmem.offset0,@object
	.size		.nv.reservedSmem.offset0,0x4
